//
// Generated by NVIDIA NVVM Compiler
//
// Compiler Build ID: CL-36424714
// Cuda compilation tools, release 13.0, V13.0.88
// Based on NVVM 20.0.0
//

.version 9.0
.target sm_100
.address_size 64

	// .globl	_Z4gemmPfS_S_i

.visible .entry _Z4gemmPfS_S_i(
	.param .u64 .ptr .align 1 _Z4gemmPfS_S_i_param_0,
	.param .u64 .ptr .align 1 _Z4gemmPfS_S_i_param_1,
	.param .u64 .ptr .align 1 _Z4gemmPfS_S_i_param_2,
	.param .u32 _Z4gemmPfS_S_i_param_3
)
{
	.reg .pred 	%p<10>;
	.reg .b32 	%r<47>;
	.reg .b32 	%f<68>;
	.reg .b64 	%rd<45>;

	ld.param.u64 	%rd4, [_Z4gemmPfS_S_i_param_0];
	ld.param.u64 	%rd5, [_Z4gemmPfS_S_i_param_1];
	ld.param.u64 	%rd3, [_Z4gemmPfS_S_i_param_2];
	ld.param.u32 	%r14, [_Z4gemmPfS_S_i_param_3];
	cvta.to.global.u64 	%rd1, %rd5;
	cvta.to.global.u64 	%rd2, %rd4;
	mov.u32 	%r15, %ctaid.x;
	mov.u32 	%r16, %ntid.x;
	mov.u32 	%r1, %tid.x;
	mad.lo.s32 	%r2, %r15, %r16, %r1;
	setp.lt.s32 	%p1, %r14, 1;
	mov.f32 	%f66, 0f00000000;
	@%p1 bra 	$L__BB0_12;
	mul.lo.s32 	%r3, %r14, %r2;
	and.b32  	%r4, %r14, 7;
	setp.lt.u32 	%p2, %r14, 8;
	mov.f32 	%f66, 0f00000000;
	mov.b32 	%r43, 0;
	@%p2 bra 	$L__BB0_4;
	and.b32  	%r43, %r14, 2147483640;
	mov.f32 	%f66, 0f00000000;
	mov.b32 	%r46, 0;
$L__BB0_3:
	.pragma "nounroll";
	add.s32 	%r19, %r46, %r3;
	mul.wide.s32 	%rd6, %r19, 4;
	add.s64 	%rd7, %rd2, %rd6;
	ld.global.f32 	%f17, [%rd7];
	shl.b32 	%r20, %r46, 6;
	add.s32 	%r21, %r20, %r1;
	mul.wide.u32 	%rd8, %r21, 4;
	add.s64 	%rd9, %rd1, %rd8;
	ld.global.f32 	%f18, [%rd9];
	fma.rn.f32 	%f19, %f17, %f18, %f66;
	ld.global.f32 	%f20, [%rd7+4];
	ld.global.f32 	%f21, [%rd9+256];
	fma.rn.f32 	%f22, %f20, %f21, %f19;
	ld.global.f32 	%f23, [%rd7+8];
	add.s32 	%r22, %r21, 128;
	mul.wide.u32 	%rd10, %r22, 4;
	add.s64 	%rd11, %rd1, %rd10;
	ld.global.f32 	%f24, [%rd11];
	fma.rn.f32 	%f25, %f23, %f24, %f22;
	ld.global.f32 	%f26, [%rd7+12];
	add.s32 	%r23, %r21, 192;
	mul.wide.u32 	%rd12, %r23, 4;
	add.s64 	%rd13, %rd1, %rd12;
	ld.global.f32 	%f27, [%rd13];
	fma.rn.f32 	%f28, %f26, %f27, %f25;
	ld.global.f32 	%f29, [%rd7+16];
	add.s32 	%r24, %r21, 256;
	mul.wide.u32 	%rd14, %r24, 4;
	add.s64 	%rd15, %rd1, %rd14;
	ld.global.f32 	%f30, [%rd15];
	fma.rn.f32 	%f31, %f29, %f30, %f28;
	ld.global.f32 	%f32, [%rd7+20];
	add.s32 	%r25, %r21, 320;
	mul.wide.u32 	%rd16, %r25, 4;
	add.s64 	%rd17, %rd1, %rd16;
	ld.global.f32 	%f33, [%rd17];
	fma.rn.f32 	%f34, %f32, %f33, %f31;
	ld.global.f32 	%f35, [%rd7+24];
	add.s32 	%r26, %r21, 384;
	mul.wide.u32 	%rd18, %r26, 4;
	add.s64 	%rd19, %rd1, %rd18;
	ld.global.f32 	%f36, [%rd19];
	fma.rn.f32 	%f37, %f35, %f36, %f34;
	ld.global.f32 	%f38, [%rd7+28];
	add.s32 	%r27, %r21, 448;
	mul.wide.u32 	%rd20, %r27, 4;
	add.s64 	%rd21, %rd1, %rd20;
	ld.global.f32 	%f39, [%rd21];
	fma.rn.f32 	%f66, %f38, %f39, %f37;
	add.s32 	%r46, %r46, 8;
	setp.eq.s32 	%p3, %r46, %r43;
	@%p3 bra 	$L__BB0_4;
	bra.uni 	$L__BB0_3;
$L__BB0_4:
	setp.eq.s32 	%p4, %r4, 0;
	@%p4 bra 	$L__BB0_12;
	and.b32  	%r7, %r14, 3;
	setp.lt.u32 	%p5, %r4, 4;
	@%p5 bra 	$L__BB0_7;
	add.s32 	%r28, %r43, %r3;
	mul.wide.s32 	%rd22, %r28, 4;
	add.s64 	%rd23, %rd2, %rd22;
	ld.global.f32 	%f41, [%rd23];
	shl.b32 	%r29, %r43, 6;
	add.s32 	%r30, %r29, %r1;
	mul.wide.u32 	%rd24, %r30, 4;
	add.s64 	%rd25, %rd1, %rd24;
	ld.global.f32 	%f42, [%rd25];
	fma.rn.f32 	%f43, %f41, %f42, %f66;
	ld.global.f32 	%f44, [%rd23+4];
	add.s32 	%r31, %r30, 64;
	mul.wide.u32 	%rd26, %r31, 4;
	add.s64 	%rd27, %rd1, %rd26;
	ld.global.f32 	%f45, [%rd27];
	fma.rn.f32 	%f46, %f44, %f45, %f43;
	ld.global.f32 	%f47, [%rd23+8];
	add.s32 	%r32, %r30, 128;
	mul.wide.u32 	%rd28, %r32, 4;
	add.s64 	%rd29, %rd1, %rd28;
	ld.global.f32 	%f48, [%rd29];
	fma.rn.f32 	%f49, %f47, %f48, %f46;
	ld.global.f32 	%f50, [%rd23+12];
	add.s32 	%r33, %r30, 192;
	mul.wide.u32 	%rd30, %r33, 4;
	add.s64 	%rd31, %rd1, %rd30;
	ld.global.f32 	%f51, [%rd31];
	fma.rn.f32 	%f66, %f50, %f51, %f49;
	add.s32 	%r43, %r43, 4;
$L__BB0_7:
	setp.eq.s32 	%p6, %r7, 0;
	@%p6 bra 	$L__BB0_12;
	setp.eq.s32 	%p7, %r7, 1;
	@%p7 bra 	$L__BB0_10;
	add.s32 	%r34, %r43, %r3;
	mul.wide.s32 	%rd32, %r34, 4;
	add.s64 	%rd33, %rd2, %rd32;
	ld.global.f32 	%f53, [%rd33];
	shl.b32 	%r35, %r43, 6;
	add.s32 	%r36, %r35, %r1;
	mul.wide.u32 	%rd34, %r36, 4;
	add.s64 	%rd35, %rd1, %rd34;
	ld.global.f32 	%f54, [%rd35];
	fma.rn.f32 	%f55, %f53, %f54, %f66;
	ld.global.f32 	%f56, [%rd33+4];
	add.s32 	%r37, %r36, 64;
	mul.wide.u32 	%rd36, %r37, 4;
	add.s64 	%rd37, %rd1, %rd36;
	ld.global.f32 	%f57, [%rd37];
	fma.rn.f32 	%f66, %f56, %f57, %f55;
	add.s32 	%r43, %r43, 2;
$L__BB0_10:
	and.b32  	%r38, %r14, 1;
	setp.eq.b32 	%p8, %r38, 1;
	not.pred 	%p9, %p8;
	@%p9 bra 	$L__BB0_12;
	add.s32 	%r39, %r43, %r3;
	mul.wide.s32 	%rd38, %r39, 4;
	add.s64 	%rd39, %rd2, %rd38;
	ld.global.f32 	%f58, [%rd39];
	shl.b32 	%r40, %r43, 6;
	add.s32 	%r41, %r40, %r1;
	mul.wide.u32 	%rd40, %r41, 4;
	add.s64 	%rd41, %rd1, %rd40;
	ld.global.f32 	%f59, [%rd41];
	fma.rn.f32 	%f66, %f58, %f59, %f66;
$L__BB0_12:
	cvta.to.global.u64 	%rd42, %rd3;
	shl.b32 	%r42, %r2, 6;
	mul.wide.s32 	%rd43, %r42, 4;
	add.s64 	%rd44, %rd42, %rd43;
	st.global.f32 	[%rd44], %f66;
	st.global.f32 	[%rd44+4], %f66;
	st.global.f32 	[%rd44+8], %f66;
	st.global.f32 	[%rd44+12], %f66;
	st.global.f32 	[%rd44+16], %f66;
	st.global.f32 	[%rd44+20], %f66;
	st.global.f32 	[%rd44+24], %f66;
	st.global.f32 	[%rd44+28], %f66;
	st.global.f32 	[%rd44+32], %f66;
	st.global.f32 	[%rd44+36], %f66;
	st.global.f32 	[%rd44+40], %f66;
	st.global.f32 	[%rd44+44], %f66;
	st.global.f32 	[%rd44+48], %f66;
	st.global.f32 	[%rd44+52], %f66;
	st.global.f32 	[%rd44+56], %f66;
	st.global.f32 	[%rd44+60], %f66;
	st.global.f32 	[%rd44+64], %f66;
	st.global.f32 	[%rd44+68], %f66;
	st.global.f32 	[%rd44+72], %f66;
	st.global.f32 	[%rd44+76], %f66;
	st.global.f32 	[%rd44+80], %f66;
	st.global.f32 	[%rd44+84], %f66;
	st.global.f32 	[%rd44+88], %f66;
	st.global.f32 	[%rd44+92], %f66;
	st.global.f32 	[%rd44+96], %f66;
	st.global.f32 	[%rd44+100], %f66;
	st.global.f32 	[%rd44+104], %f66;
	st.global.f32 	[%rd44+108], %f66;
	st.global.f32 	[%rd44+112], %f66;
	st.global.f32 	[%rd44+116], %f66;
	st.global.f32 	[%rd44+120], %f66;
	st.global.f32 	[%rd44+124], %f66;
	st.global.f32 	[%rd44+128], %f66;
	st.global.f32 	[%rd44+132], %f66;
	st.global.f32 	[%rd44+136], %f66;
	st.global.f32 	[%rd44+140], %f66;
	st.global.f32 	[%rd44+144], %f66;
	st.global.f32 	[%rd44+148], %f66;
	st.global.f32 	[%rd44+152], %f66;
	st.global.f32 	[%rd44+156], %f66;
	st.global.f32 	[%rd44+160], %f66;
	st.global.f32 	[%rd44+164], %f66;
	st.global.f32 	[%rd44+168], %f66;
	st.global.f32 	[%rd44+172], %f66;
	st.global.f32 	[%rd44+176], %f66;
	st.global.f32 	[%rd44+180], %f66;
	st.global.f32 	[%rd44+184], %f66;
	st.global.f32 	[%rd44+188], %f66;
	st.global.f32 	[%rd44+192], %f66;
	st.global.f32 	[%rd44+196], %f66;
	st.global.f32 	[%rd44+200], %f66;
	st.global.f32 	[%rd44+204], %f66;
	st.global.f32 	[%rd44+208], %f66;
	st.global.f32 	[%rd44+212], %f66;
	st.global.f32 	[%rd44+216], %f66;
	st.global.f32 	[%rd44+220], %f66;
	st.global.f32 	[%rd44+224], %f66;
	st.global.f32 	[%rd44+228], %f66;
	st.global.f32 	[%rd44+232], %f66;
	st.global.f32 	[%rd44+236], %f66;
	st.global.f32 	[%rd44+240], %f66;
	st.global.f32 	[%rd44+244], %f66;
	st.global.f32 	[%rd44+248], %f66;
	st.global.f32 	[%rd44+252], %f66;
	ret;

}


// ===== COMPILED SASS (sm_100) =====

	.target	sm_100

	.elftype	@"ET_EXEC"


//--------------------- .note.nv.tkinfo           --------------------------
	.section	.note.nv.tkinfo,"",@"SHT_NOTE"
	.sectionflags	@"SHF_NOTE_NV_TKINFO"
	.tkinfo
        /*0018*/ 	.word	0x00000002
        /*0030*/ 	.string	""
        /*0030*/ 	.string	"ptxas"
        /*0030*/ 	.string	"Cuda compilation tools, release 13.0, V13.0.88"
        /*0030*/ 	.string	"Build cuda_13.0.r13.0/compiler.36424714_0"
        /*0030*/ 	.string	"-arch sm_100 -m 64 "



//--------------------- .note.nv.cuinfo           --------------------------
	.section	.note.nv.cuinfo,"",@"SHT_NOTE"
	.sectionflags	@"SHF_NOTE_NV_CUINFO"
        /*0018*/ 	.short	0x0002
        /*001a*/ 	.short	0x0064
        /*001c*/ 	.short	0x0082
	.zero		2


//--------------------- .nv.info                  --------------------------
	.section	.nv.info,"",@"SHT_CUDA_INFO"
	.align	4


	//----- nvinfo : EIATTR_REGCOUNT
	.align		4
        /*0000*/ 	.byte	0x04, 0x2f
        /*0002*/ 	.short	(.L_1 - .L_0)
	.align		4
.L_0:
        /*0004*/ 	.word	index@(_Z4gemmPfS_S_i)
        /*0008*/ 	.word	0x00000020


	//----- nvinfo : EIATTR_FRAME_SIZE
	.align		4
.L_1:
        /*000c*/ 	.byte	0x04, 0x11
        /*000e*/ 	.short	(.L_3 - .L_2)
	.align		4
.L_2:
        /*0010*/ 	.word	index@(_Z4gemmPfS_S_i)
        /*0014*/ 	.word	0x00000000


	//----- nvinfo : EIATTR_MIN_STACK_SIZE
	.align		4
.L_3:
        /*0018*/ 	.byte	0x04, 0x12
        /*001a*/ 	.short	(.L_5 - .L_4)
	.align		4
.L_4:
        /*001c*/ 	.word	index@(_Z4gemmPfS_S_i)
        /*0020*/ 	.word	0x00000000
.L_5:


//--------------------- .nv.compat                --------------------------
	.section	.nv.compat,"",@"SHT_CUDA_COMPAT_INFO"
	.align	4
        /*0000*/ 	.byte	0x02, 0x09, 0x00, 0x00, 0x02, 0x02, 0x01, 0x00, 0x02, 0x05, 0x05, 0x00, 0x03, 0x07, 0x01, 0x01
        /*0010*/ 	.byte	0x02, 0x03, 0x00, 0x00, 0x02, 0x06, 0x01, 0x00, 0x04, 0x0b, 0x08, 0x00, 0x09, 0x00, 0x00, 0x00
        /*0020*/ 	.byte	0x00, 0x00, 0x00, 0x00


//--------------------- .nv.info._Z4gemmPfS_S_i   --------------------------
	.section	.nv.info._Z4gemmPfS_S_i,"",@"SHT_CUDA_INFO"
	.sectionflags	@""
	.align	4


	//----- nvinfo : EIATTR_CUDA_API_VERSION
	.align		4
        /*0000*/ 	.byte	0x04, 0x37
        /*0002*/ 	.short	(.L_7 - .L_6)
.L_6:
        /*0004*/ 	.word	0x00000082


	//----- nvinfo : EIATTR_KPARAM_INFO
	.align		4
.L_7:
        /*0008*/ 	.byte	0x04, 0x17
        /*000a*/ 	.short	(.L_9 - .L_8)
.L_8:
        /*000c*/ 	.word	0x00000000
        /*0010*/ 	.short	0x0003
        /*0012*/ 	.short	0x0018
        /*0014*/ 	.byte	0x00, 0xf0, 0x11, 0x00


	//----- nvinfo : EIATTR_KPARAM_INFO
	.align		4
.L_9:
        /*0018*/ 	.byte	0x04, 0x17
        /*001a*/ 	.short	(.L_11 - .L_10)
.L_10:
        /*001c*/ 	.word	0x00000000
        /*0020*/ 	.short	0x0002
        /*0022*/ 	.short	0x0010
        /*0024*/ 	.byte	0x00, 0xf5, 0x21, 0x00


	//----- nvinfo : EIATTR_KPARAM_INFO
	.align		4
.L_11:
        /*0028*/ 	.byte	0x04, 0x17
        /*002a*/ 	.short	(.L_13 - .L_12)
.L_12:
        /*002c*/ 	.word	0x00000000
        /*0030*/ 	.short	0x0001
        /*0032*/ 	.short	0x0008
        /*0034*/ 	.byte	0x00, 0xf5, 0x21, 0x00


	//----- nvinfo : EIATTR_KPARAM_INFO
	.align		4
.L_13:
        /*0038*/ 	.byte	0x04, 0x17
        /*003a*/ 	.short	(.L_15 - .L_14)
.L_14:
        /*003c*/ 	.word	0x00000000
        /*0040*/ 	.short	0x0000
        /*0042*/ 	.short	0x0000
        /*0044*/ 	.byte	0x00, 0xf5, 0x21, 0x00


	//----- nvinfo : EIATTR_SPARSE_MMA_MASK
	.align		4
.L_15:
        /*0048*/ 	.byte	0x03, 0x50
        /*004a*/ 	.short	0x0000


	//----- nvinfo : EIATTR_MAXREG_COUNT
	.align		4
        /*004c*/ 	.byte	0x03, 0x1b
        /*004e*/ 	.short	0x00ff


	//----- nvinfo : EIATTR_MERCURY_ISA_VERSION
	.align		4
        /*0050*/ 	.byte	0x03, 0x5f
        /*0052*/ 	.short	0x0101


	//----- nvinfo : EIATTR_VRC_CTA_INIT_COUNT
	.align		4
        /*0054*/ 	.byte	0x02, 0x4a
	.zero		1
	.zero		1


	//----- nvinfo : EIATTR_EXIT_INSTR_OFFSETS
	.align		4
        /*0058*/ 	.byte	0x04, 0x1c
        /*005a*/ 	.short	(.L_17 - .L_16)


	//   ....[0]....
.L_16:
        /*005c*/ 	.word	0x00000bf0


	//----- nvinfo : EIATTR_CBANK_PARAM_SIZE
	.align		4
.L_17:
        /*0060*/ 	.byte	0x03, 0x19
        /*0062*/ 	.short	0x001c


	//----- nvinfo : EIATTR_PARAM_CBANK
	.align		4
        /*0064*/ 	.byte	0x04, 0x0a
        /*0066*/ 	.short	(.L_19 - .L_18)
	.align		4
.L_18:
        /*0068*/ 	.word	index@(.nv.constant0._Z4gemmPfS_S_i)
        /*006c*/ 	.short	0x0380
        /*006e*/ 	.short	0x001c


	//----- nvinfo : EIATTR_SW_WAR
	.align		4
.L_19:
        /*0070*/ 	.byte	0x04, 0x36
        /*0072*/ 	.short	(.L_21 - .L_20)
.L_20:
        /*0074*/ 	.word	0x00000008
.L_21:


//--------------------- .nv.callgraph             --------------------------
	.section	.nv.callgraph,"",@"SHT_CUDA_CALLGRAPH"
	.align	4
	.sectionentsize	8
	.align		4
        /*0000*/ 	.word	0x00000000
	.align		4
        /*0004*/ 	.word	0xffffffff
	.align		4
        /*0008*/ 	.word	0x00000000
	.align		4
        /*000c*/ 	.word	0xfffffffe
	.align		4
        /*0010*/ 	.word	0x00000000
	.align		4
        /*0014*/ 	.word	0xfffffffd
	.align		4
        /*0018*/ 	.word	0x00000000
	.align		4
        /*001c*/ 	.word	0xfffffffc


//--------------------- .text._Z4gemmPfS_S_i      --------------------------
	.section	.text._Z4gemmPfS_S_i,"ax",@progbits
	.align	128
        .global         _Z4gemmPfS_S_i
        .type           _Z4gemmPfS_S_i,@function
        .size           _Z4gemmPfS_S_i,(.L_x_5 - _Z4gemmPfS_S_i)
        .other          _Z4gemmPfS_S_i,@"STO_CUDA_ENTRY STV_DEFAULT"
_Z4gemmPfS_S_i:
.text._Z4gemmPfS_S_i:
[----:B------:R-:W-:Y:S01]  /*0000*/  LDC R1, c[0x0][0x37c] ;  /* 0x0000df00ff017b82 */ /* 0x000fe20000000800 */
[----:B------:R-:W0:Y:S01]  /*0010*/  LDCU UR7, c[0x0][0x398] ;  /* 0x00007300ff0777ac */ /* 0x000e220008000800 */
[----:B------:R-:W1:Y:S06]  /*0020*/  S2R R0, SR_TID.X ;  /* 0x0000000000007919 */ /* 0x000e6c0000002100 */
[----:B------:R-:W1:Y:S01]  /*0030*/  S2UR UR6, SR_CTAID.X ;  /* 0x00000000000679c3 */ /* 0x000e620000002500 */
[----:B------:R-:W-:Y:S01]  /*0040*/  HFMA2 R18, -RZ, RZ, 0, 0 ;  /* 0x00000000ff127431 */ /* 0x000fe200000001ff */
[----:B------:R-:W2:Y:S06]  /*0050*/  LDCU.64 UR4, c[0x0][0x358] ;  /* 0x00006b00ff0477ac */ /* 0x000eac0008000a00 */
[----:B------:R-:W1:Y:S01]  /*0060*/  LDC R19, c[0x0][0x360] ;  /* 0x0000d800ff137b82 */ /* 0x000e620000000800 */
[----:B0-----:R-:W-:-:S04]  /*0070*/  MOV R16, UR7 ;  /* 0x0000000700107c02 */ /* 0x001fc80008000f00 */
[----:B------:R-:W-:Y:S01]  /*0080*/  ISETP.GE.AND P0, PT, R16, 0x1, PT ;  /* 0x000000011000780c */ /* 0x000fe20003f06270 */
[----:B-1----:R-:W-:-:S12]  /*0090*/  IMAD R19, R19, UR6, R0 ;  /* 0x0000000613137c24 */ /* 0x002fd8000f8e0200 */
[----:B--2---:R-:W-:Y:S05]  /*00a0*/  @!P0 BRA `(.L_x_0) ;  /* 0x0000000400c48947 */ /* 0x004fea0003800000 */
[C---:B------:R-:W-:Y:S02]  /*00b0*/  ISETP.GE.U32.AND P1, PT, R16.reuse, 0x8, PT ;  /* 0x000000081000780c */ /* 0x040fe40003f26070 */
[----:B------:R-:W-:Y:S02]  /*00c0*/  LOP3.LUT R24, R16, 0x7, RZ, 0xc0, !PT ;  /* 0x0000000710187812 */ /* 0x000fe400078ec0ff */
[----:B------:R-:W-:Y:S02]  /*00d0*/  MOV R18, RZ ;  /* 0x000000ff00127202 */ /* 0x000fe40000000f00 */
[----:B------:R-:W-:Y:S02]  /*00e0*/  ISETP.NE.AND P0, PT, R24, RZ, PT ;  /* 0x000000ff1800720c */ /* 0x000fe40003f05270 */
[----:B------:R-:W-:-:S05]  /*00f0*/  MOV R21, RZ ;  /* 0x000000ff00157202 */ /* 0x000fca0000000f00 */
[----:B------:R-:W-:Y:S06]  /*0100*/  @!P1 BRA `(.L_x_1) ;  /* 0x0000000000c49947 */ /* 0x000fec0003800000 */
[----:B------:R-:W-:Y:S01]  /*0110*/  HFMA2 R17, -RZ, RZ, 0, 0 ;  /* 0x00000000ff117431 */ /* 0x000fe200000001ff */
[----:B------:R-:W-:Y:S02]  /*0120*/  LOP3.LUT R21, R16, 0x7ffffff8, RZ, 0xc0, !PT ;  /* 0x7ffffff810157812 */ /* 0x000fe400078ec0ff */
[----:B------:R-:W-:-:S07]  /*0130*/  MOV R18, RZ ;  /* 0x000000ff00127202 */ /* 0x000fce0000000f00 */
.L_x_2:
[----:B------:R-:W0:Y:S01]  /*0140*/  LDC R16, c[0x0][0x398] ;  /* 0x0000e600ff107b82 */ /* 0x000e220000000800 */
[----:B------:R-:W-:-:S07]  /*0150*/  LEA R27, R17, R0, 0x6 ;  /* 0x00000000111b7211 */ /* 0x000fce00078e30ff */
[----:B------:R-:W1:Y:S08]  /*0160*/  LDC.64 R14, c[0x0][0x388] ;  /* 0x0000e200ff0e7b82 */ /* 0x000e700000000a00 */
[----:B------:R-:W2:Y:S01]  /*0170*/  LDC.64 R2, c[0x0][0x380] ;  /* 0x0000e000ff027b82 */ /* 0x000ea20000000a00 */
[----:B------:R-:W-:Y:S01]  /*0180*/  IADD3 R13, PT, PT, R27, 0x140, RZ ;  /* 0x000001401b0d7810 */ /* 0x000fe20007ffe0ff */
[----:B0-----:R-:W-:Y:S01]  /*0190*/  IMAD R5, R19, R16, R17 ;  /* 0x0000001013057224 */ /* 0x001fe200078e0211 */
[----:B------:R-:W-:-:S02]  /*01a0*/  IADD3 R7, PT, PT, R27, 0xc0, RZ ;  /* 0x000000c01b077810 */ /* 0x000fc40007ffe0ff */
[C---:B------:R-:W-:Y:S02]  /*01b0*/  IADD3 R9, PT, PT, R27.reuse, 0x100, RZ ;  /* 0x000001001b097810 */ /* 0x040fe40007ffe0ff */
[C---:B------:R-:W-:Y:S01]  /*01c0*/  IADD3 R29, PT, PT, R27.reuse, 0x180, RZ ;  /* 0x000001801b1d7810 */ /* 0x040fe20007ffe0ff */
[----:B-1----:R-:W-:-:S05]  /*01d0*/  IMAD.WIDE.U32 R10, R27, 0x4, R14 ;  /* 0x000000041b0a7825 */ /* 0x002fca00078e000e */
[----:B------:R-:W3:Y:S01]  /*01e0*/  LDG.E R23, desc[UR4][R10.64] ;  /* 0x000000040a177981 */ /* 0x000ee2000c1e1900 */
[----:B--2---:R-:W-:Y:S01]  /*01f0*/  IMAD.WIDE R2, R5, 0x4, R2 ;  /* 0x0000000405027825 */ /* 0x004fe200078e0202 */
[C---:B------:R-:W-:Y:S02]  /*0200*/  IADD3 R5, PT, PT, R27.reuse, 0x80, RZ ;  /* 0x000000801b057810 */ /* 0x040fe40007ffe0ff */
[----:B------:R0:W2:Y:S01]  /*0210*/  LDG.E R20, desc[UR4][R10.64+0x100] ;  /* 0x000100040a147981 */ /* 0x0000a2000c1e1900 */
[----:B------:R-:W-:Y:S01]  /*0220*/  IADD3 R27, PT, PT, R27, 0x1c0, RZ ;  /* 0x000001c01b1b7810 */ /* 0x000fe20007ffe0ff */
[--C-:B------:R-:W-:Y:S02]  /*0230*/  IMAD.WIDE.U32 R6, R7, 0x4, R14.reuse ;  /* 0x0000000407067825 */ /* 0x100fe400078e000e */
[----:B------:R-:W3:Y:S02]  /*0240*/  LDG.E R25, desc[UR4][R2.64] ;  /* 0x0000000402197981 */ /* 0x000ee4000c1e1900 */
[----:B------:R-:W-:-:S02]  /*0250*/  IMAD.WIDE.U32 R4, R5, 0x4, R14 ;  /* 0x0000000405047825 */ /* 0x000fc400078e000e */
[----:B------:R-:W4:Y:S02]  /*0260*/  LDG.E R22, desc[UR4][R2.64+0x8] ;  /* 0x0000080402167981 */ /* 0x000f24000c1e1900 */
[--C-:B0-----:R-:W-:Y:S02]  /*0270*/  IMAD.WIDE.U32 R10, R13, 0x4, R14.reuse ;  /* 0x000000040d0a7825 */ /* 0x101fe400078e000e */
[----:B------:R-:W4:Y:S02]  /*0280*/  LDG.E R5, desc[UR4][R4.64] ;  /* 0x0000000404057981 */ /* 0x000f24000c1e1900 */
[--C-:B------:R-:W-:Y:S02]  /*0290*/  IMAD.WIDE.U32 R8, R9, 0x4, R14.reuse ;  /* 0x0000000409087825 */ /* 0x100fe400078e000e */
[----:B------:R-:W5:Y:S02]  /*02a0*/  LDG.E R7, desc[UR4][R6.64] ;  /* 0x0000000406077981 */ /* 0x000f64000c1e1900 */
[----:B------:R-:W-:-:S02]  /*02b0*/  IMAD.WIDE.U32 R12, R29, 0x4, R14 ;  /* 0x000000041d0c7825 */ /* 0x000fc400078e000e */
[----:B------:R-:W5:Y:S02]  /*02c0*/  LDG.E R26, desc[UR4][R2.64+0xc] ;  /* 0x00000c04021a7981 */ /* 0x000f64000c1e1900 */
[----:B------:R-:W-:Y:S02]  /*02d0*/  IMAD.WIDE.U32 R14, R27, 0x4, R14 ;  /* 0x000000041b0e7825 */ /* 0x000fe400078e000e */
[----:B------:R-:W2:Y:S04]  /*02e0*/  LDG.E R27, desc[UR4][R2.64+0x4] ;  /* 0x00000404021b7981 */ /* 0x000ea8000c1e1900 */
[----:B------:R-:W5:Y:S04]  /*02f0*/  LDG.E R9, desc[UR4][R8.64] ;  /* 0x0000000408097981 */ /* 0x000f68000c1e1900 */
[----:B------:R-:W5:Y:S04]  /*0300*/  LDG.E R28, desc[UR4][R2.64+0x10] ;  /* 0x00001004021c7981 */ /* 0x000f68000c1e1900 */
[----:B------:R-:W5:Y:S04]  /*0310*/  LDG.E R10, desc[UR4][R10.64] ;  /* 0x000000040a0a7981 */ /* 0x000f68000c1e1900 */
[----:B------:R-:W5:Y:S04]  /*0320*/  LDG.E R29, desc[UR4][R2.64+0x14] ;  /* 0x00001404021d7981 */ /* 0x000f68000c1e1900 */
[----:B------:R-:W5:Y:S04]  /*0330*/  LDG.E R13, desc[UR4][R12.64] ;  /* 0x000000040c0d7981 */ /* 0x000f68000c1e1900 */
[----:B------:R-:W5:Y:S04]  /*0340*/  LDG.E R4, desc[UR4][R2.64+0x18] ;  /* 0x0000180402047981 */ /* 0x000f68000c1e1900 */
[----:B------:R-:W5:Y:S04]  /*0350*/  LDG.E R6, desc[UR4][R2.64+0x1c] ;  /* 0x00001c0402067981 */ /* 0x000f68000c1e1900 */
[----:B------:R-:W5:Y:S01]  /*0360*/  LDG.E R15, desc[UR4][R14.64] ;  /* 0x000000040e0f7981 */ /* 0x000f62000c1e1900 */
[----:B------:R-:W-:-:S04]  /*0370*/  IADD3 R17, PT, PT, R17, 0x8, RZ ;  /* 0x0000000811117810 */ /* 0x000fc80007ffe0ff */
[----:B------:R-:W-:Y:S01]  /*0380*/  ISETP.NE.AND P1, PT, R17, R21, PT ;  /* 0x000000151100720c */ /* 0x000fe20003f25270 */
[----:B---3--:R-:W-:-:S04]  /*0390*/  FFMA R18, R25, R23, R18 ;  /* 0x0000001719127223 */ /* 0x008fc80000000012 */
[----:B--2---:R-:W-:-:S04]  /*03a0*/  FFMA R27, R27, R20, R18 ;  /* 0x000000141b1b7223 */ /* 0x004fc80000000012 */
[----:B----4-:R-:W-:-:S04]  /*03b0*/  FFMA R5, R22, R5, R27 ;  /* 0x0000000516057223 */ /* 0x010fc8000000001b */
[----:B-----5:R-:W-:-:S04]  /*03c0*/  FFMA R5, R26, R7, R5 ;  /* 0x000000071a057223 */ /* 0x020fc80000000005 */
[----:B------:R-:W-:-:S04]  /*03d0*/  FFMA R28, R28, R9, R5 ;  /* 0x000000091c1c7223 */ /* 0x000fc80000000005 */
[----:B------:R-:W-:-:S04]  /*03e0*/  FFMA R29, R29, R10, R28 ;  /* 0x0000000a1d1d7223 */ /* 0x000fc8000000001c */
[----:B------:R-:W-:-:S04]  /*03f0*/  FFMA R13, R4, R13, R29 ;  /* 0x0000000d040d7223 */ /* 0x000fc8000000001d */
[----:B------:R-:W-:Y:S01]  /*0400*/  FFMA R18, R6, R15, R13 ;  /* 0x0000000f06127223 */ /* 0x000fe2000000000d */
[----:B------:R-:W-:Y:S06]  /*0410*/  @P1 BRA `(.L_x_2) ;  /* 0xfffffffc00481947 */ /* 0x000fec000383ffff */
.L_x_1:
[----:B------:R-:W-:Y:S05]  /*0420*/  @!P0 BRA `(.L_x_0) ;  /* 0x0000000000e48947 */ /* 0x000fea0003800000 */
[----:B------:R-:W-:Y:S02]  /*0430*/  ISETP.GE.U32.AND P0, PT, R24, 0x4, PT ;  /* 0x000000041800780c */ /* 0x000fe40003f06070 */
[----:B------:R-:W-:-:S04]  /*0440*/  LOP3.LUT R12, R16, 0x3, RZ, 0xc0, !PT ;  /* 0x00000003100c7812 */ /* 0x000fc800078ec0ff */
[----:B------:R-:W-:-:S07]  /*0450*/  ISETP.NE.AND P1, PT, R12, RZ, PT ;  /* 0x000000ff0c00720c */ /* 0x000fce0003f25270 */
[----:B------:R-:W-:Y:S06]  /*0460*/  @!P0 BRA `(.L_x_3) ;  /* 0x0000000000648947 */ /* 0x000fec0003800000 */
[----:B------:R-:W0:Y:S01]  /*0470*/  LDC.64 R2, c[0x0][0x388] ;  /* 0x0000e200ff027b82 */ /* 0x000e220000000a00 */
[----:B------:R-:W-:Y:S01]  /*0480*/  LEA R15, R21, R0, 0x6 ;  /* 0x00000000150f7211 */ /* 0x000fe200078e30ff */
[----:B------:R-:W-:-:S03]  /*0490*/  IMAD R7, R19, R16, R21 ;  /* 0x0000001013077224 */ /* 0x000fc600078e0215 */
[----:B------:R-:W-:-:S03]  /*04a0*/  IADD3 R11, PT, PT, R15, 0x40, RZ ;  /* 0x000000400f0b7810 */ /* 0x000fc60007ffe0ff */
[----:B------:R-:W1:Y:S01]  /*04b0*/  LDC.64 R4, c[0x0][0x380] ;  /* 0x0000e000ff047b82 */ /* 0x000e620000000a00 */
[C---:B------:R-:W-:Y:S01]  /*04c0*/  IADD3 R17, PT, PT, R15.reuse, 0xc0, RZ ;  /* 0x000000c00f117810 */ /* 0x040fe20007ffe0ff */
[----:B0-----:R-:W-:-:S04]  /*04d0*/  IMAD.WIDE.U32 R8, R15, 0x4, R2 ;  /* 0x000000040f087825 */ /* 0x001fc800078e0002 */
[----:B------:R-:W-:Y:S02]  /*04e0*/  IMAD.WIDE.U32 R10, R11, 0x4, R2 ;  /* 0x000000040b0a7825 */ /* 0x000fe400078e0002 */
[----:B------:R-:W2:Y:S02]  /*04f0*/  LDG.E R8, desc[UR4][R8.64] ;  /* 0x0000000408087981 */ /* 0x000ea4000c1e1900 */
[----:B-1----:R-:W-:Y:S01]  /*0500*/  IMAD.WIDE R4, R7, 0x4, R4 ;  /* 0x0000000407047825 */ /* 0x002fe200078e0204 */
[----:B------:R-:W-:Y:S01]  /*0510*/  IADD3 R7, PT, PT, R15, 0x80, RZ ;  /* 0x000000800f077810 */ /* 0x000fe20007ffe0ff */
[----:B------:R-:W3:Y:S04]  /*0520*/  LDG.E R10, desc[UR4][R10.64] ;  /* 0x000000040a0a7981 */ /* 0x000ee8000c1e1900 */
[----:B------:R-:W2:Y:S01]  /*0530*/  LDG.E R13, desc[UR4][R4.64] ;  /* 0x00000004040d7981 */ /* 0x000ea2000c1e1900 */
[----:B------:R-:W-:-:S03]  /*0540*/  IMAD.WIDE.U32 R6, R7, 0x4, R2 ;  /* 0x0000000407067825 */ /* 0x000fc600078e0002 */
[----:B------:R-:W3:Y:S01]  /*0550*/  LDG.E R15, desc[UR4][R4.64+0x4] ;  /* 0x00000404040f7981 */ /* 0x000ee2000c1e1900 */
[----:B------:R-:W-:-:S03]  /*0560*/  IMAD.WIDE.U32 R2, R17, 0x4, R2 ;  /* 0x0000000411027825 */ /* 0x000fc600078e0002 */
[----:B------:R-:W4:Y:S04]  /*0570*/  LDG.E R6, desc[UR4][R6.64] ;  /* 0x0000000406067981 */ /* 0x000f28000c1e1900 */
[----:B------:R-:W4:Y:S04]  /*0580*/  LDG.E R17, desc[UR4][R4.64+0x8] ;  /* 0x0000080404117981 */ /* 0x000f28000c1e1900 */
[----:B------:R-:W5:Y:S04]  /*0590*/  LDG.E R23, desc[UR4][R4.64+0xc] ;  /* 0x00000c0404177981 */ /* 0x000f68000c1e1900 */
[----:B------:R-:W5:Y:S01]  /*05a0*/  LDG.E R2, desc[UR4][R2.64] ;  /* 0x0000000402027981 */ /* 0x000f62000c1e1900 */
[----:B------:R-:W-:Y:S01]  /*05b0*/  IADD3 R21, PT, PT, R21, 0x4, RZ ;  /* 0x0000000415157810 */ /* 0x000fe20007ffe0ff */
[----:B--2---:R-:W-:-:S04]  /*05c0*/  FFMA R8, R13, R8, R18 ;  /* 0x000000080d087223 */ /* 0x004fc80000000012 */
[----:B---3--:R-:W-:-:S04]  /*05d0*/  FFMA R8, R15, R10, R8 ;  /* 0x0000000a0f087223 */ /* 0x008fc80000000008 */
[----:B----4-:R-:W-:-:S04]  /*05e0*/  FFMA R8, R17, R6, R8 ;  /* 0x0000000611087223 */ /* 0x010fc80000000008 */
[----:B-----5:R-:W-:-:S07]  /*05f0*/  FFMA R18, R23, R2, R8 ;  /* 0x0000000217127223 */ /* 0x020fce0000000008 */
.L_x_3:
[----:B------:R-:W-:Y:S05]  /*0600*/  @!P1 BRA `(.L_x_0) ;  /* 0x00000000006c9947 */ /* 0x000fea0003800000 */
[----:B------:R-:W0:Y:S01]  /*0610*/  LDC.64 R10, c[0x0][0x388] ;  /* 0x0000e200ff0a7b82 */ /* 0x000e220000000a00 */
[----:B------:R-:W-:Y:S02]  /*0620*/  ISETP.NE.AND P0, PT, R12, 0x1, PT ;  /* 0x000000010c00780c */ /* 0x000fe40003f05270 */
[----:B------:R-:W-:-:S04]  /*0630*/  LOP3.LUT R8, R16, 0x1, RZ, 0xc0, !PT ;  /* 0x0000000110087812 */ /* 0x000fc800078ec0ff */
[----:B------:R-:W-:Y:S01]  /*0640*/  ISETP.NE.U32.AND P1, PT, R8, 0x1, PT ;  /* 0x000000010800780c */ /* 0x000fe20003f25070 */
[----:B------:R-:W1:Y:S06]  /*0650*/  LDC.64 R2, c[0x0][0x380] ;  /* 0x0000e000ff027b82 */ /* 0x000e6c0000000a00 */
[----:B------:R-:W-:Y:S01]  /*0660*/  @P0 LEA R9, R21, R0, 0x6 ;  /* 0x0000000015090211 */ /* 0x000fe200078e30ff */
[----:B------:R-:W-:Y:S01]  /*0670*/  @P0 IMAD R13, R19, R16, R21 ;  /* 0x00000010130d0224 */ /* 0x000fe200078e0215 */
[----:B------:R-:W2:Y:S01]  /*0680*/  LDC.64 R6, c[0x0][0x380] ;  /* 0x0000e000ff067b82 */ /* 0x000ea20000000a00 */
[----:B------:R-:W-:-:S02]  /*0690*/  @P0 IADD3 R21, PT, PT, R21, 0x2, RZ ;  /* 0x0000000215150810 */ /* 0x000fc40007ffe0ff */
[----:B------:R-:W-:-:S05]  /*06a0*/  @P0 IADD3 R15, PT, PT, R9, 0x40, RZ ;  /* 0x00000040090f0810 */ /* 0x000fca0007ffe0ff */
[----:B------:R-:W3:Y:S01]  /*06b0*/  LDC.64 R4, c[0x0][0x388] ;  /* 0x0000e200ff047b82 */ /* 0x000ee20000000a00 */
[----:B0-----:R-:W-:-:S04]  /*06c0*/  @P0 IMAD.WIDE.U32 R8, R9, 0x4, R10 ;  /* 0x0000000409080825 */ /* 0x001fc800078e000a */
[----:B------:R-:W-:Y:S02]  /*06d0*/  @P0 IMAD.WIDE.U32 R10, R15, 0x4, R10 ;  /* 0x000000040f0a0825 */ /* 0x000fe400078e000a */
[----:B------:R-:W4:Y:S02]  /*06e0*/  @P0 LDG.E R8, desc[UR4][R8.64] ;  /* 0x0000000408080981 */ /* 0x000f24000c1e1900 */
[----:B-1----:R-:W-:Y:S02]  /*06f0*/  @P0 IMAD.WIDE R2, R13, 0x4, R2 ;  /* 0x000000040d020825 */ /* 0x002fe400078e0202 */
[----:B------:R-:W5:Y:S02]  /*0700*/  @P0 LDG.E R10, desc[UR4][R10.64] ;  /* 0x000000040a0a0981 */ /* 0x000f64000c1e1900 */
[----:B------:R-:W-:Y:S01]  /*0710*/  @!P1 IMAD R13, R19, R16, R21 ;  /* 0x00000010130d9224 */ /* 0x000fe200078e0215 */
[----:B------:R-:W-:Y:S01]  /*0720*/  @!P1 LEA R21, R21, R0, 0x6 ;  /* 0x0000000015159211 */ /* 0x000fe200078e30ff */
[----:B------:R-:W4:Y:S02]  /*0730*/  @P0 LDG.E R15, desc[UR4][R2.64] ;  /* 0x00000004020f0981 */ /* 0x000f24000c1e1900 */
[----:B--2---:R-:W-:-:S02]  /*0740*/  @!P1 IMAD.WIDE R6, R13, 0x4, R6 ;  /* 0x000000040d069825 */ /* 0x004fc400078e0206 */
[----:B------:R-:W5:Y:S04]  /*0750*/  @P0 LDG.E R0, desc[UR4][R2.64+0x4] ;  /* 0x0000040402000981 */ /* 0x000f68000c1e1900 */
[----:B------:R-:W2:Y:S01]  /*0760*/  @!P1 LDG.E R7, desc[UR4][R6.64] ;  /* 0x0000000406079981 */ /* 0x000ea2000c1e1900 */
[----:B---3--:R-:W-:-:S06]  /*0770*/  @!P1 IMAD.WIDE.U32 R4, R21, 0x4, R4 ;  /* 0x0000000415049825 */ /* 0x008fcc00078e0004 */
[----:B------:R-:W2:Y:S01]  /*0780*/  @!P1 LDG.E R4, desc[UR4][R4.64] ;  /* 0x0000000404049981 */ /* 0x000ea2000c1e1900 */
[----:B----4-:R-:W-:-:S04]  /*0790*/  @P0 FFMA R15, R15, R8, R18 ;  /* 0x000000080f0f0223 */ /* 0x010fc80000000012 */
[----:B-----5:R-:W-:-:S04]  /*07a0*/  @P0 FFMA R18, R0, R10, R15 ;  /* 0x0000000a00120223 */ /* 0x020fc8000000000f */
[----:B--2---:R-:W-:-:S07]  /*07b0*/  @!P1 FFMA R18, R7, R4, R18 ;  /* 0x0000000407129223 */ /* 0x004fce0000000012 */
.L_x_0:
[----:B------:R-:W0:Y:S01]  /*07c0*/  LDC.64 R2, c[0x0][0x390] ;  /* 0x0000e400ff027b82 */ /* 0x000e220000000a00 */
[----:B------:R-:W-:-:S05]  /*07d0*/  SHF.L.U32 R19, R19, 0x6, RZ ;  /* 0x0000000613137819 */ /* 0x000fca00000006ff */
[----:B0-----:R-:W-:-:S05]  /*07e0*/  IMAD.WIDE R2, R19, 0x4, R2 ;  /* 0x0000000413027825 */ /* 0x001fca00078e0202 */
[----:B------:R-:W-:Y:S04]  /*07f0*/  STG.E desc[UR4][R2.64], R18 ;  /* 0x0000001202007986 */ /* 0x000fe8000c101904 */
        /* <DEDUP_REMOVED lines=62> */
[----:B------:R-:W-:Y:S01]  /*0be0*/  STG.E desc[UR4][R2.64+0xfc], R18 ;  /* 0x0000fc1202007986 */ /* 0x000fe2000c101904 */
[----:B------:R-:W-:Y:S05]  /*0bf0*/  EXIT ;  /* 0x000000000000794d */ /* 0x000fea0003800000 */
.L_x_4:
[----:B------:R-:W-:-:S00]  /*0c00*/  BRA `(.L_x_4) ;  /* 0xfffffffc00fc7947 */ /* 0x000fc0000383ffff */
[----:B------:R-:W-:-:S00]  /*0c10*/  NOP ;  /* 0x0000000000007918 */ /* 0x000fc00000000000 */
        /* <DEDUP_REMOVED lines=14> */
.L_x_5:


//--------------------- .nv.shared.reserved.0     --------------------------
	.section	.nv.shared.reserved.0,"aw",@nobits
	.weak		__nv_reservedSMEM_offset_0_alias
	.size		__nv_reservedSMEM_offset_0_alias, 0, 64
	.other		__nv_reservedSMEM_offset_0_alias,@"STO_CUDA_RESERVED_SHARED STV_DEFAULT"
__nv_reservedSMEM_offset_0_alias:
	.zero		0
	.zero		64


//--------------------- .nv.constant0._Z4gemmPfS_S_i --------------------------
	.section	.nv.constant0._Z4gemmPfS_S_i,"a",@progbits
	.sectionflags	@""
	.align	4
.nv.constant0._Z4gemmPfS_S_i:
	.zero		924


//--------------------- SYMBOLS --------------------------

	.type		.nv.reservedSmem.offset0,@object
	.size		.nv.reservedSmem.offset0,0x4
